//
// Generated by NVIDIA NVVM Compiler
//
// Compiler Build ID: CL-36424714
// Cuda compilation tools, release 13.0, V13.0.88
// Based on NVVM 20.0.0
//

.version 9.0
.target sm_100
.address_size 64

	// .globl	_Z6VecAddPiS_S_
.extern .func  (.param .b32 func_retval0) vprintf
(
	.param .b64 vprintf_param_0,
	.param .b64 vprintf_param_1
)
;
.global .align 1 .b8 $str[7] = {37, 100, 44, 37, 100, 10};

.visible .entry _Z6VecAddPiS_S_(
	.param .u64 .ptr .align 1 _Z6VecAddPiS_S__param_0,
	.param .u64 .ptr .align 1 _Z6VecAddPiS_S__param_1,
	.param .u64 .ptr .align 1 _Z6VecAddPiS_S__param_2
)
{
	.local .align 8 .b8 	__local_depot0[8];
	.reg .b64 	%SP;
	.reg .b64 	%SPL;
	.reg .b32 	%r<8>;
	.reg .b64 	%rd<15>;

	mov.u64 	%SPL, __local_depot0;
	cvta.local.u64 	%SP, %SPL;
	ld.param.u64 	%rd1, [_Z6VecAddPiS_S__param_0];
	ld.param.u64 	%rd2, [_Z6VecAddPiS_S__param_1];
	ld.param.u64 	%rd3, [_Z6VecAddPiS_S__param_2];
	cvta.to.global.u64 	%rd4, %rd3;
	cvta.to.global.u64 	%rd5, %rd2;
	cvta.to.global.u64 	%rd6, %rd1;
	add.u64 	%rd7, %SP, 0;
	add.u64 	%rd8, %SPL, 0;
	mov.u32 	%r1, %tid.x;
	mul.wide.u32 	%rd9, %r1, 4;
	add.s64 	%rd10, %rd6, %rd9;
	ld.global.u32 	%r2, [%rd10];
	add.s64 	%rd11, %rd5, %rd9;
	ld.global.u32 	%r3, [%rd11];
	add.s32 	%r4, %r3, %r2;
	add.s64 	%rd12, %rd4, %rd9;
	st.global.u32 	[%rd12], %r4;
	mov.u32 	%r5, %tid.y;
	st.local.v2.u32 	[%rd8], {%r5, %r1};
	mov.u64 	%rd13, $str;
	cvta.global.u64 	%rd14, %rd13;
	{ // callseq 0, 0
	.param .b64 param0;
	st.param.b64 	[param0], %rd14;
	.param .b64 param1;
	st.param.b64 	[param1], %rd7;
	.param .b32 retval0;
	call.uni (retval0), 
	vprintf, 
	(
	param0, 
	param1
	);
	ld.param.b32 	%r6, [retval0];
	} // callseq 0
	ret;

}
	// .globl	_Z9PersonAddP6PersonS0_S0_
.visible .entry _Z9PersonAddP6PersonS0_S0_(
	.param .u64 .ptr .align 1 _Z9PersonAddP6PersonS0_S0__param_0,
	.param .u64 .ptr .align 1 _Z9PersonAddP6PersonS0_S0__param_1,
	.param .u64 .ptr .align 1 _Z9PersonAddP6PersonS0_S0__param_2
)
{
	.local .align 8 .b8 	__local_depot1[8];
	.reg .b64 	%SP;
	.reg .b64 	%SPL;
	.reg .b32 	%r<8>;
	.reg .b64 	%rd<15>;

	mov.u64 	%SPL, __local_depot1;
	cvta.local.u64 	%SP, %SPL;
	ld.param.u64 	%rd1, [_Z9PersonAddP6PersonS0_S0__param_0];
	ld.param.u64 	%rd2, [_Z9PersonAddP6PersonS0_S0__param_1];
	ld.param.u64 	%rd3, [_Z9PersonAddP6PersonS0_S0__param_2];
	cvta.to.global.u64 	%rd4, %rd3;
	cvta.to.global.u64 	%rd5, %rd2;
	cvta.to.global.u64 	%rd6, %rd1;
	add.u64 	%rd7, %SP, 0;
	add.u64 	%rd8, %SPL, 0;
	mov.u32 	%r1, %tid.x;
	mul.wide.u32 	%rd9, %r1, 4;
	add.s64 	%rd10, %rd6, %rd9;
	ld.global.u32 	%r2, [%rd10];
	add.s64 	%rd11, %rd5, %rd9;
	ld.global.u32 	%r3, [%rd11];
	add.s32 	%r4, %r3, %r2;
	add.s64 	%rd12, %rd4, %rd9;
	st.global.u32 	[%rd12], %r4;
	mov.u32 	%r5, %tid.y;
	st.local.v2.u32 	[%rd8], {%r5, %r1};
	mov.u64 	%rd13, $str;
	cvta.global.u64 	%rd14, %rd13;
	{ // callseq 1, 0
	.param .b64 param0;
	st.param.b64 	[param0], %rd14;
	.param .b64 param1;
	st.param.b64 	[param1], %rd7;
	.param .b32 retval0;
	call.uni (retval0), 
	vprintf, 
	(
	param0, 
	param1
	);
	ld.param.b32 	%r6, [retval0];
	} // callseq 1
	ret;

}


// ===== COMPILED SASS (sm_100) =====

	.target	sm_100

	.elftype	@"ET_EXEC"


//--------------------- .note.nv.tkinfo           --------------------------
	.section	.note.nv.tkinfo,"",@"SHT_NOTE"
	.sectionflags	@"SHF_NOTE_NV_TKINFO"
	.tkinfo
        /*0018*/ 	.word	0x00000002
        /*0030*/ 	.string	""
        /*0030*/ 	.string	"ptxas"
        /*0030*/ 	.string	"Cuda compilation tools, release 13.0, V13.0.88"
        /*0030*/ 	.string	"Build cuda_13.0.r13.0/compiler.36424714_0"
        /*0030*/ 	.string	"-arch sm_100 -m 64 "



//--------------------- .note.nv.cuinfo           --------------------------
	.section	.note.nv.cuinfo,"",@"SHT_NOTE"
	.sectionflags	@"SHF_NOTE_NV_CUINFO"
        /*0018*/ 	.short	0x0002
        /*001a*/ 	.short	0x0064
        /*001c*/ 	.short	0x0082
	.zero		2


//--------------------- .nv.info                  --------------------------
	.section	.nv.info,"",@"SHT_CUDA_INFO"
	.align	4


	//----- nvinfo : EIATTR_REGCOUNT
	.align		4
        /*0000*/ 	.byte	0x04, 0x2f
        /*0002*/ 	.short	(.L_2 - .L_1)
	.align		4
.L_1:
        /*0004*/ 	.word	index@(_Z6VecAddPiS_S_)
        /*0008*/ 	.word	0x00000018


	//----- nvinfo : EIATTR_FRAME_SIZE
	.align		4
.L_2:
        /*000c*/ 	.byte	0x04, 0x11
        /*000e*/ 	.short	(.L_4 - .L_3)
	.align		4
.L_3:
        /*0010*/ 	.word	index@(_Z6VecAddPiS_S_)
        /*0014*/ 	.word	0x00000008


	//----- nvinfo : EIATTR_REGCOUNT
	.align		4
.L_4:
        /*0018*/ 	.byte	0x04, 0x2f
        /*001a*/ 	.short	(.L_6 - .L_5)
	.align		4
.L_5:
        /*001c*/ 	.word	index@(_Z9PersonAddP6PersonS0_S0_)
        /*0020*/ 	.word	0x00000018


	//----- nvinfo : EIATTR_FRAME_SIZE
	.align		4
.L_6:
        /*0024*/ 	.byte	0x04, 0x11
        /*0026*/ 	.short	(.L_8 - .L_7)
	.align		4
.L_7:
        /*0028*/ 	.word	index@(_Z9PersonAddP6PersonS0_S0_)
        /*002c*/ 	.word	0x00000008


	//----- nvinfo : EIATTR_MIN_STACK_SIZE
	.align		4
.L_8:
        /*0030*/ 	.byte	0x04, 0x12
        /*0032*/ 	.short	(.L_10 - .L_9)
	.align		4
.L_9:
        /*0034*/ 	.word	index@(_Z9PersonAddP6PersonS0_S0_)
        /*0038*/ 	.word	0x00000008


	//----- nvinfo : EIATTR_MIN_STACK_SIZE
	.align		4
.L_10:
        /*003c*/ 	.byte	0x04, 0x12
        /*003e*/ 	.short	(.L_12 - .L_11)
	.align		4
.L_11:
        /*0040*/ 	.word	index@(_Z6VecAddPiS_S_)
        /*0044*/ 	.word	0x00000008
.L_12:


//--------------------- .nv.compat                --------------------------
	.section	.nv.compat,"",@"SHT_CUDA_COMPAT_INFO"
	.align	4
        /*0000*/ 	.byte	0x02, 0x09, 0x00, 0x00, 0x02, 0x02, 0x01, 0x00, 0x02, 0x05, 0x05, 0x00, 0x03, 0x07, 0x01, 0x01
        /*0010*/ 	.byte	0x02, 0x03, 0x00, 0x00, 0x02, 0x06, 0x01, 0x00, 0x04, 0x0b, 0x08, 0x00, 0x09, 0x00, 0x00, 0x00
        /*0020*/ 	.byte	0x00, 0x00, 0x00, 0x00


//--------------------- .nv.info._Z9PersonAddP6PersonS0_S0_ --------------------------
	.section	.nv.info._Z9PersonAddP6PersonS0_S0_,"",@"SHT_CUDA_INFO"
	.sectionflags	@""
	.align	4


	//----- nvinfo : EIATTR_CUDA_API_VERSION
	.align		4
        /*0000*/ 	.byte	0x04, 0x37
        /*0002*/ 	.short	(.L_14 - .L_13)
.L_13:
        /*0004*/ 	.word	0x00000082


	//----- nvinfo : EIATTR_KPARAM_INFO
	.align		4
.L_14:
        /*0008*/ 	.byte	0x04, 0x17
        /*000a*/ 	.short	(.L_16 - .L_15)
.L_15:
        /*000c*/ 	.word	0x00000000
        /*0010*/ 	.short	0x0002
        /*0012*/ 	.short	0x0010
        /*0014*/ 	.byte	0x00, 0xf5, 0x21, 0x00


	//----- nvinfo : EIATTR_KPARAM_INFO
	.align		4
.L_16:
        /*0018*/ 	.byte	0x04, 0x17
        /*001a*/ 	.short	(.L_18 - .L_17)
.L_17:
        /*001c*/ 	.word	0x00000000
        /*0020*/ 	.short	0x0001
        /*0022*/ 	.short	0x0008
        /*0024*/ 	.byte	0x00, 0xf5, 0x21, 0x00


	//----- nvinfo : EIATTR_KPARAM_INFO
	.align		4
.L_18:
        /*0028*/ 	.byte	0x04, 0x17
        /*002a*/ 	.short	(.L_20 - .L_19)
.L_19:
        /*002c*/ 	.word	0x00000000
        /*0030*/ 	.short	0x0000
        /*0032*/ 	.short	0x0000
        /*0034*/ 	.byte	0x00, 0xf5, 0x21, 0x00


	//----- nvinfo : EIATTR_SPARSE_MMA_MASK
	.align		4
.L_20:
        /*0038*/ 	.byte	0x03, 0x50
        /*003a*/ 	.short	0x0000


	//----- nvinfo : EIATTR_MAXREG_COUNT
	.align		4
        /*003c*/ 	.byte	0x03, 0x1b
        /*003e*/ 	.short	0x00ff


	//----- nvinfo : EIATTR_EXTERNS
	.align		4
        /*0040*/ 	.byte	0x04, 0x0f
        /*0042*/ 	.short	(.L_22 - .L_21)


	//   ....[0]....
	.align		4
.L_21:
        /*0044*/ 	.word	index@(vprintf)


	//----- nvinfo : EIATTR_MERCURY_ISA_VERSION
	.align		4
.L_22:
        /*0048*/ 	.byte	0x03, 0x5f
        /*004a*/ 	.short	0x0101


	//----- nvinfo : EIATTR_VRC_CTA_INIT_COUNT
	.align		4
        /*004c*/ 	.byte	0x02, 0x4a
	.zero		1
	.zero		1


	//----- nvinfo : EIATTR_SYSCALL_OFFSETS
	.align		4
        /*0050*/ 	.byte	0x04, 0x46
        /*0052*/ 	.short	(.L_24 - .L_23)


	//   ....[0]....
.L_23:
        /*0054*/ 	.word	0x000001a0


	//----- nvinfo : EIATTR_EXIT_INSTR_OFFSETS
	.align		4
.L_24:
        /*0058*/ 	.byte	0x04, 0x1c
        /*005a*/ 	.short	(.L_26 - .L_25)


	//   ....[0]....
.L_25:
        /*005c*/ 	.word	0x000001b0


	//----- nvinfo : EIATTR_CBANK_PARAM_SIZE
	.align		4
.L_26:
        /*0060*/ 	.byte	0x03, 0x19
        /*0062*/ 	.short	0x0018


	//----- nvinfo : EIATTR_PARAM_CBANK
	.align		4
        /*0064*/ 	.byte	0x04, 0x0a
        /*0066*/ 	.short	(.L_28 - .L_27)
	.align		4
.L_27:
        /*0068*/ 	.word	index@(.nv.constant0._Z9PersonAddP6PersonS0_S0_)
        /*006c*/ 	.short	0x0380
        /*006e*/ 	.short	0x0018


	//----- nvinfo : EIATTR_SW_WAR
	.align		4
.L_28:
        /*0070*/ 	.byte	0x04, 0x36
        /*0072*/ 	.short	(.L_30 - .L_29)
.L_29:
        /*0074*/ 	.word	0x00000008
.L_30:


//--------------------- .nv.info._Z6VecAddPiS_S_  --------------------------
	.section	.nv.info._Z6VecAddPiS_S_,"",@"SHT_CUDA_INFO"
	.sectionflags	@""
	.align	4


	//----- nvinfo : EIATTR_CUDA_API_VERSION
	.align		4
        /*0000*/ 	.byte	0x04, 0x37
        /*0002*/ 	.short	(.L_32 - .L_31)
.L_31:
        /*0004*/ 	.word	0x00000082


	//----- nvinfo : EIATTR_KPARAM_INFO
	.align		4
.L_32:
        /*0008*/ 	.byte	0x04, 0x17
        /*000a*/ 	.short	(.L_34 - .L_33)
.L_33:
        /*000c*/ 	.word	0x00000000
        /*0010*/ 	.short	0x0002
        /*0012*/ 	.short	0x0010
        /*0014*/ 	.byte	0x00, 0xf5, 0x21, 0x00


	//----- nvinfo : EIATTR_KPARAM_INFO
	.align		4
.L_34:
        /*0018*/ 	.byte	0x04, 0x17
        /*001a*/ 	.short	(.L_36 - .L_35)
.L_35:
        /*001c*/ 	.word	0x00000000
        /*0020*/ 	.short	0x0001
        /*0022*/ 	.short	0x0008
        /*0024*/ 	.byte	0x00, 0xf5, 0x21, 0x00


	//----- nvinfo : EIATTR_KPARAM_INFO
	.align		4
.L_36:
        /*0028*/ 	.byte	0x04, 0x17
        /*002a*/ 	.short	(.L_38 - .L_37)
.L_37:
        /*002c*/ 	.word	0x00000000
        /*0030*/ 	.short	0x0000
        /*0032*/ 	.short	0x0000
        /*0034*/ 	.byte	0x00, 0xf5, 0x21, 0x00


	//----- nvinfo : EIATTR_SPARSE_MMA_MASK
	.align		4
.L_38:
        /*0038*/ 	.byte	0x03, 0x50
        /*003a*/ 	.short	0x0000


	//----- nvinfo : EIATTR_MAXREG_COUNT
	.align		4
        /*003c*/ 	.byte	0x03, 0x1b
        /*003e*/ 	.short	0x00ff


	//----- nvinfo : EIATTR_EXTERNS
	.align		4
        /*0040*/ 	.byte	0x04, 0x0f
        /*0042*/ 	.short	(.L_40 - .L_39)


	//   ....[0]....
	.align		4
.L_39:
        /*0044*/ 	.word	index@(vprintf)


	//----- nvinfo : EIATTR_MERCURY_ISA_VERSION
	.align		4
.L_40:
        /*0048*/ 	.byte	0x03, 0x5f
        /*004a*/ 	.short	0x0101


	//----- nvinfo : EIATTR_VRC_CTA_INIT_COUNT
	.align		4
        /*004c*/ 	.byte	0x02, 0x4a
	.zero		1
	.zero		1


	//----- nvinfo : EIATTR_SYSCALL_OFFSETS
	.align		4
        /*0050*/ 	.byte	0x04, 0x46
        /*0052*/ 	.short	(.L_42 - .L_41)


	//   ....[0]....
.L_41:
        /*0054*/ 	.word	0x000001a0


	//----- nvinfo : EIATTR_EXIT_INSTR_OFFSETS
	.align		4
.L_42:
        /*0058*/ 	.byte	0x04, 0x1c
        /*005a*/ 	.short	(.L_44 - .L_43)


	//   ....[0]....
.L_43:
        /*005c*/ 	.word	0x000001b0


	//----- nvinfo : EIATTR_CBANK_PARAM_SIZE
	.align		4
.L_44:
        /*0060*/ 	.byte	0x03, 0x19
        /*0062*/ 	.short	0x0018


	//----- nvinfo : EIATTR_PARAM_CBANK
	.align		4
        /*0064*/ 	.byte	0x04, 0x0a
        /*0066*/ 	.short	(.L_46 - .L_45)
	.align		4
.L_45:
        /*0068*/ 	.word	index@(.nv.constant0._Z6VecAddPiS_S_)
        /*006c*/ 	.short	0x0380
        /*006e*/ 	.short	0x0018


	//----- nvinfo : EIATTR_SW_WAR
	.align		4
.L_46:
        /*0070*/ 	.byte	0x04, 0x36
        /*0072*/ 	.short	(.L_48 - .L_47)
.L_47:
        /*0074*/ 	.word	0x00000008
.L_48:


//--------------------- .nv.callgraph             --------------------------
	.section	.nv.callgraph,"",@"SHT_CUDA_CALLGRAPH"
	.align	4
	.sectionentsize	8
	.align		4
        /*0000*/ 	.word	0x00000000
	.align		4
        /*0004*/ 	.word	0xffffffff
	.align		4
        /*0008*/ 	.word	index@(_Z9PersonAddP6PersonS0_S0_)
	.align		4
        /*000c*/ 	.word	index@(vprintf)
	.align		4
        /*0010*/ 	.word	index@(_Z6VecAddPiS_S_)
	.align		4
        /*0014*/ 	.word	index@(vprintf)
	.align		4
        /*0018*/ 	.word	0x00000000
	.align		4
        /*001c*/ 	.word	0xfffffffe
	.align		4
        /*0020*/ 	.word	0x00000000
	.align		4
        /*0024*/ 	.word	0xfffffffd
	.align		4
        /*0028*/ 	.word	0x00000000
	.align		4
        /*002c*/ 	.word	0xfffffffc


//--------------------- .nv.constant4             --------------------------
	.section	.nv.constant4,"a",@progbits
	.align	8
	.align		8
.nv.constant4:
        /*0000*/ 	.dword	vprintf
	.align		8
        /*0008*/ 	.dword	$str


//--------------------- .text._Z9PersonAddP6PersonS0_S0_ --------------------------
	.section	.text._Z9PersonAddP6PersonS0_S0_,"ax",@progbits
	.align	128
        .global         _Z9PersonAddP6PersonS0_S0_
        .type           _Z9PersonAddP6PersonS0_S0_,@function
        .size           _Z9PersonAddP6PersonS0_S0_,(.L_x_4 - _Z9PersonAddP6PersonS0_S0_)
        .other          _Z9PersonAddP6PersonS0_S0_,@"STO_CUDA_ENTRY STV_DEFAULT"
_Z9PersonAddP6PersonS0_S0_:
.text._Z9PersonAddP6PersonS0_S0_:
[----:B------:R-:W0:Y:S01]  /*0000*/  LDC R1, c[0x0][0x37c] ;  /* 0x0000df00ff017b82 */ /* 0x000e220000000800 */
[----:B------:R-:W1:Y:S07]  /*0010*/  S2R R11, SR_TID.X ;  /* 0x00000000000b7919 */ /* 0x000e6e0000002100 */
[----:B------:R-:W1:Y:S01]  /*0020*/  LDC.64 R6, c[0x0][0x388] ;  /* 0x0000e200ff067b82 */ /* 0x000e620000000a00 */
[----:B------:R-:W2:Y:S01]  /*0030*/  LDCU.64 UR4, c[0x0][0x358] ;  /* 0x00006b00ff0477ac */ /* 0x000ea20008000a00 */
[----:B0-----:R-:W-:-:S06]  /*0040*/  IADD3 R1, PT, PT, R1, -0x8, RZ ;  /* 0xfffffff801017810 */ /* 0x001fcc0007ffe0ff */
[----:B------:R-:W0:Y:S01]  /*0050*/  LDC.64 R4, c[0x0][0x380] ;  /* 0x0000e000ff047b82 */ /* 0x000e220000000a00 */
[----:B------:R-:W3:Y:S07]  /*0060*/  S2R R10, SR_TID.Y ;  /* 0x00000000000a7919 */ /* 0x000eee0000002200 */
[----:B------:R-:W4:Y:S01]  /*0070*/  LDC.64 R2, c[0x0][0x390] ;  /* 0x0000e400ff027b82 */ /* 0x000f220000000a00 */
[----:B------:R-:W5:Y:S01]  /*0080*/  LDCU UR6, c[0x0][0x2f8] ;  /* 0x00005f00ff0677ac */ /* 0x000f620008000800 */
[----:B------:R-:W5:Y:S01]  /*0090*/  LDCU.64 UR8, c[0x4][0x8] ;  /* 0x01000100ff0877ac */ /* 0x000f620008000a00 */
[----:B-1----:R-:W-:-:S04]  /*00a0*/  IMAD.WIDE.U32 R6, R11, 0x4, R6 ;  /* 0x000000040b067825 */ /* 0x002fc800078e0006 */
[C---:B0-----:R-:W-:Y:S02]  /*00b0*/  IMAD.WIDE.U32 R4, R11.reuse, 0x4, R4 ;  /* 0x000000040b047825 */ /* 0x041fe400078e0004 */
[----:B--2---:R5:W2:Y:S04]  /*00c0*/  LDG.E R7, desc[UR4][R6.64] ;  /* 0x0000000406077981 */ /* 0x004aa8000c1e1900 */
[----:B------:R0:W2:Y:S01]  /*00d0*/  LDG.E R0, desc[UR4][R4.64] ;  /* 0x0000000404007981 */ /* 0x0000a2000c1e1900 */
[----:B------:R-:W-:Y:S01]  /*00e0*/  MOV R8, 0x0 ;  /* 0x0000000000087802 */ /* 0x000fe20000000f00 */
[----:B----4-:R-:W-:Y:S02]  /*00f0*/  IMAD.WIDE.U32 R2, R11, 0x4, R2 ;  /* 0x000000040b027825 */ /* 0x010fe400078e0002 */
[----:B---3--:R1:W-:Y:S03]  /*0100*/  STL.64 [R1], R10 ;  /* 0x0000000a01007387 */ /* 0x0083e60000100a00 */
[----:B------:R-:W3:Y:S01]  /*0110*/  LDC.64 R8, c[0x4][R8] ;  /* 0x0100000008087b82 */ /* 0x000ee20000000a00 */
[----:B-----5:R-:W-:Y:S01]  /*0120*/  IADD3 R6, P0, PT, R1, UR6, RZ ;  /* 0x0000000601067c10 */ /* 0x020fe2000ff1e0ff */
[----:B0-----:R-:W-:Y:S01]  /*0130*/  IMAD.U32 R4, RZ, RZ, UR8 ;  /* 0x00000008ff047e24 */ /* 0x001fe2000f8e00ff */
[----:B------:R-:W-:-:S02]  /*0140*/  MOV R5, UR9 ;  /* 0x0000000900057c02 */ /* 0x000fc40008000f00 */
[----:B--2---:R-:W-:-:S05]  /*0150*/  IADD3 R0, PT, PT, R0, R7, RZ ;  /* 0x0000000700007210 */ /* 0x004fca0007ffe0ff */
[----:B------:R1:W-:Y:S01]  /*0160*/  STG.E desc[UR4][R2.64], R0 ;  /* 0x0000000002007986 */ /* 0x0003e2000c101904 */
[----:B------:R-:W0:Y:S02]  /*0170*/  LDCU UR4, c[0x0][0x2fc] ;  /* 0x00005f80ff0477ac */ /* 0x000e240008000800 */
[----:B01-3--:R-:W-:-:S07]  /*0180*/  IMAD.X R7, RZ, RZ, UR4, P0 ;  /* 0x00000004ff077e24 */ /* 0x00bfce00080e06ff */
[----:B------:R-:W-:-:S07]  /*0190*/  LEPC R20, `(.L_x_0) ;  /* 0x000000001014794e */ /* 0x000fce0000000000 */
[----:B------:R-:W-:Y:S05]  /*01a0*/  CALL.ABS.NOINC R8 ;  /* 0x0000000008007343 */ /* 0x000fea0003c00000 */
.L_x_0:
[----:B------:R-:W-:Y:S05]  /*01b0*/  EXIT ;  /* 0x000000000000794d */ /* 0x000fea0003800000 */
.L_x_1:
[----:B------:R-:W-:-:S00]  /*01c0*/  BRA `(.L_x_1) ;  /* 0xfffffffc00fc7947 */ /* 0x000fc0000383ffff */
[----:B------:R-:W-:-:S00]  /*01d0*/  NOP ;  /* 0x0000000000007918 */ /* 0x000fc00000000000 */
        /* <DEDUP_REMOVED lines=10> */
.L_x_4:


//--------------------- .text._Z6VecAddPiS_S_     --------------------------
	.section	.text._Z6VecAddPiS_S_,"ax",@progbits
	.align	128
        .global         _Z6VecAddPiS_S_
        .type           _Z6VecAddPiS_S_,@function
        .size           _Z6VecAddPiS_S_,(.L_x_5 - _Z6VecAddPiS_S_)
        .other          _Z6VecAddPiS_S_,@"STO_CUDA_ENTRY STV_DEFAULT"
_Z6VecAddPiS_S_:
.text._Z6VecAddPiS_S_:
        /* <DEDUP_REMOVED lines=27> */
.L_x_2:
[----:B------:R-:W-:Y:S05]  /*01b0*/  EXIT ;  /* 0x000000000000794d */ /* 0x000fea0003800000 */
.L_x_3:
        /* <DEDUP_REMOVED lines=12> */
.L_x_5:


//--------------------- .nv.global.init           --------------------------
	.section	.nv.global.init,"aw",@progbits
.nv.global.init:
	.type		$str,@object
	.size		$str,(.L_0 - $str)
$str:
        /*0000*/ 	.byte	0x25, 0x64, 0x2c, 0x25, 0x64, 0x0a, 0x00
.L_0:


//--------------------- .nv.shared.reserved.0     --------------------------
	.section	.nv.shared.reserved.0,"aw",@nobits
	.weak		__nv_reservedSMEM_offset_0_alias
	.size		__nv_reservedSMEM_offset_0_alias, 0, 64
	.other		__nv_reservedSMEM_offset_0_alias,@"STO_CUDA_RESERVED_SHARED STV_DEFAULT"
__nv_reservedSMEM_offset_0_alias:
	.zero		0
	.zero		64


//--------------------- .nv.constant0._Z9PersonAddP6PersonS0_S0_ --------------------------
	.section	.nv.constant0._Z9PersonAddP6PersonS0_S0_,"a",@progbits
	.sectionflags	@""
	.align	4
.nv.constant0._Z9PersonAddP6PersonS0_S0_:
	.zero		920


//--------------------- .nv.constant0._Z6VecAddPiS_S_ --------------------------
	.section	.nv.constant0._Z6VecAddPiS_S_,"a",@progbits
	.sectionflags	@""
	.align	4
.nv.constant0._Z6VecAddPiS_S_:
	.zero		920


//--------------------- SYMBOLS --------------------------

	.type		.nv.reservedSmem.offset0,@object
	.size		.nv.reservedSmem.offset0,0x4
	.type		vprintf,@function
